//
// Generated by NVIDIA NVVM Compiler
//
// Compiler Build ID: CL-36424714
// Cuda compilation tools, release 13.0, V13.0.88
// Based on NVVM 20.0.0
//

.version 9.0
.target sm_100
.address_size 64

	// .globl	_Z20binary_search_kernelPiiiS_

.visible .entry _Z20binary_search_kernelPiiiS_(
	.param .u64 .ptr .align 1 _Z20binary_search_kernelPiiiS__param_0,
	.param .u32 _Z20binary_search_kernelPiiiS__param_1,
	.param .u32 _Z20binary_search_kernelPiiiS__param_2,
	.param .u64 .ptr .align 1 _Z20binary_search_kernelPiiiS__param_3
)
{
	.reg .pred 	%p<6>;
	.reg .b32 	%r<23>;
	.reg .b64 	%rd<7>;

	ld.param.u64 	%rd2, [_Z20binary_search_kernelPiiiS__param_0];
	ld.param.u32 	%r9, [_Z20binary_search_kernelPiiiS__param_1];
	ld.param.u32 	%r10, [_Z20binary_search_kernelPiiiS__param_2];
	ld.param.u64 	%rd3, [_Z20binary_search_kernelPiiiS__param_3];
	mov.u32 	%r11, %tid.x;
	mov.u32 	%r12, %ctaid.x;
	or.b32  	%r13, %r11, %r12;
	setp.ne.s32 	%p1, %r13, 0;
	@%p1 bra 	$L__BB0_6;
	setp.lt.s32 	%p2, %r9, 1;
	mov.b32 	%r14, -1;
	mov.u32 	%r22, %r14;
	@%p2 bra 	$L__BB0_5;
	add.s32 	%r20, %r9, -1;
	cvta.to.global.u64 	%rd1, %rd2;
	mov.b32 	%r21, 0;
$L__BB0_3:
	add.s32 	%r16, %r20, %r21;
	shr.u32 	%r22, %r16, 1;
	mul.wide.u32 	%rd4, %r22, 4;
	add.s64 	%rd5, %rd1, %rd4;
	ld.global.u32 	%r5, [%rd5];
	setp.eq.s32 	%p3, %r5, %r10;
	@%p3 bra 	$L__BB0_5;
	setp.lt.s32 	%p4, %r10, %r5;
	add.s32 	%r18, %r22, -1;
	add.s32 	%r19, %r22, 1;
	selp.b32 	%r21, %r21, %r19, %p4;
	selp.b32 	%r20, %r18, %r20, %p4;
	setp.le.s32 	%p5, %r21, %r20;
	mov.u32 	%r22, %r14;
	@%p5 bra 	$L__BB0_3;
$L__BB0_5:
	cvta.to.global.u64 	%rd6, %rd3;
	st.global.u32 	[%rd6], %r22;
$L__BB0_6:
	ret;

}


// ===== COMPILED SASS (sm_100) =====

	.target	sm_100

	.elftype	@"ET_EXEC"


//--------------------- .note.nv.tkinfo           --------------------------
	.section	.note.nv.tkinfo,"",@"SHT_NOTE"
	.sectionflags	@"SHF_NOTE_NV_TKINFO"
	.tkinfo
        /*0018*/ 	.word	0x00000002
        /*0030*/ 	.string	""
        /*0030*/ 	.string	"ptxas"
        /*0030*/ 	.string	"Cuda compilation tools, release 13.0, V13.0.88"
        /*0030*/ 	.string	"Build cuda_13.0.r13.0/compiler.36424714_0"
        /*0030*/ 	.string	"-arch sm_100 -m 64 "



//--------------------- .note.nv.cuinfo           --------------------------
	.section	.note.nv.cuinfo,"",@"SHT_NOTE"
	.sectionflags	@"SHF_NOTE_NV_CUINFO"
        /*0018*/ 	.short	0x0002
        /*001a*/ 	.short	0x0064
        /*001c*/ 	.short	0x0082
	.zero		2


//--------------------- .nv.info                  --------------------------
	.section	.nv.info,"",@"SHT_CUDA_INFO"
	.align	4


	//----- nvinfo : EIATTR_REGCOUNT
	.align		4
        /*0000*/ 	.byte	0x04, 0x2f
        /*0002*/ 	.short	(.L_1 - .L_0)
	.align		4
.L_0:
        /*0004*/ 	.word	index@(_Z20binary_search_kernelPiiiS_)
        /*0008*/ 	.word	0x0000000c


	//----- nvinfo : EIATTR_FRAME_SIZE
	.align		4
.L_1:
        /*000c*/ 	.byte	0x04, 0x11
        /*000e*/ 	.short	(.L_3 - .L_2)
	.align		4
.L_2:
        /*0010*/ 	.word	index@(_Z20binary_search_kernelPiiiS_)
        /*0014*/ 	.word	0x00000000


	//----- nvinfo : EIATTR_MIN_STACK_SIZE
	.align		4
.L_3:
        /*0018*/ 	.byte	0x04, 0x12
        /*001a*/ 	.short	(.L_5 - .L_4)
	.align		4
.L_4:
        /*001c*/ 	.word	index@(_Z20binary_search_kernelPiiiS_)
        /*0020*/ 	.word	0x00000000
.L_5:


//--------------------- .nv.compat                --------------------------
	.section	.nv.compat,"",@"SHT_CUDA_COMPAT_INFO"
	.align	4
        /*0000*/ 	.byte	0x02, 0x09, 0x00, 0x00, 0x02, 0x02, 0x01, 0x00, 0x02, 0x05, 0x05, 0x00, 0x03, 0x07, 0x01, 0x01
        /*0010*/ 	.byte	0x02, 0x03, 0x00, 0x00, 0x02, 0x06, 0x01, 0x00, 0x04, 0x0b, 0x08, 0x00, 0x09, 0x00, 0x00, 0x00
        /*0020*/ 	.byte	0x00, 0x00, 0x00, 0x00


//--------------------- .nv.info._Z20binary_search_kernelPiiiS_ --------------------------
	.section	.nv.info._Z20binary_search_kernelPiiiS_,"",@"SHT_CUDA_INFO"
	.sectionflags	@""
	.align	4


	//----- nvinfo : EIATTR_CUDA_API_VERSION
	.align		4
        /*0000*/ 	.byte	0x04, 0x37
        /*0002*/ 	.short	(.L_7 - .L_6)
.L_6:
        /*0004*/ 	.word	0x00000082


	//----- nvinfo : EIATTR_KPARAM_INFO
	.align		4
.L_7:
        /*0008*/ 	.byte	0x04, 0x17
        /*000a*/ 	.short	(.L_9 - .L_8)
.L_8:
        /*000c*/ 	.word	0x00000000
        /*0010*/ 	.short	0x0003
        /*0012*/ 	.short	0x0010
        /*0014*/ 	.byte	0x00, 0xf5, 0x21, 0x00


	//----- nvinfo : EIATTR_KPARAM_INFO
	.align		4
.L_9:
        /*0018*/ 	.byte	0x04, 0x17
        /*001a*/ 	.short	(.L_11 - .L_10)
.L_10:
        /*001c*/ 	.word	0x00000000
        /*0020*/ 	.short	0x0002
        /*0022*/ 	.short	0x000c
        /*0024*/ 	.byte	0x00, 0xf0, 0x11, 0x00


	//----- nvinfo : EIATTR_KPARAM_INFO
	.align		4
.L_11:
        /*0028*/ 	.byte	0x04, 0x17
        /*002a*/ 	.short	(.L_13 - .L_12)
.L_12:
        /*002c*/ 	.word	0x00000000
        /*0030*/ 	.short	0x0001
        /*0032*/ 	.short	0x0008
        /*0034*/ 	.byte	0x00, 0xf0, 0x11, 0x00


	//----- nvinfo : EIATTR_KPARAM_INFO
	.align		4
.L_13:
        /*0038*/ 	.byte	0x04, 0x17
        /*003a*/ 	.short	(.L_15 - .L_14)
.L_14:
        /*003c*/ 	.word	0x00000000
        /*0040*/ 	.short	0x0000
        /*0042*/ 	.short	0x0000
        /*0044*/ 	.byte	0x00, 0xf5, 0x21, 0x00


	//----- nvinfo : EIATTR_SPARSE_MMA_MASK
	.align		4
.L_15:
        /*0048*/ 	.byte	0x03, 0x50
        /*004a*/ 	.short	0x0000


	//----- nvinfo : EIATTR_MAXREG_COUNT
	.align		4
        /*004c*/ 	.byte	0x03, 0x1b
        /*004e*/ 	.short	0x00ff


	//----- nvinfo : EIATTR_MERCURY_ISA_VERSION
	.align		4
        /*0050*/ 	.byte	0x03, 0x5f
        /*0052*/ 	.short	0x0101


	//----- nvinfo : EIATTR_VRC_CTA_INIT_COUNT
	.align		4
        /*0054*/ 	.byte	0x02, 0x4a
	.zero		1
	.zero		1


	//----- nvinfo : EIATTR_EXIT_INSTR_OFFSETS
	.align		4
        /*0058*/ 	.byte	0x04, 0x1c
        /*005a*/ 	.short	(.L_17 - .L_16)


	//   ....[0]....
.L_16:
        /*005c*/ 	.word	0x00000040


	//   ....[1]....
        /*0060*/ 	.word	0x00000210


	//----- nvinfo : EIATTR_CBANK_PARAM_SIZE
	.align		4
.L_17:
        /*0064*/ 	.byte	0x03, 0x19
        /*0066*/ 	.short	0x0018


	//----- nvinfo : EIATTR_PARAM_CBANK
	.align		4
        /*0068*/ 	.byte	0x04, 0x0a
        /*006a*/ 	.short	(.L_19 - .L_18)
	.align		4
.L_18:
        /*006c*/ 	.word	index@(.nv.constant0._Z20binary_search_kernelPiiiS_)
        /*0070*/ 	.short	0x0380
        /*0072*/ 	.short	0x0018


	//----- nvinfo : EIATTR_SW_WAR
	.align		4
.L_19:
        /*0074*/ 	.byte	0x04, 0x36
        /*0076*/ 	.short	(.L_21 - .L_20)
.L_20:
        /*0078*/ 	.word	0x00000008
.L_21:


//--------------------- .nv.callgraph             --------------------------
	.section	.nv.callgraph,"",@"SHT_CUDA_CALLGRAPH"
	.align	4
	.sectionentsize	8
	.align		4
        /*0000*/ 	.word	0x00000000
	.align		4
        /*0004*/ 	.word	0xffffffff
	.align		4
        /*0008*/ 	.word	0x00000000
	.align		4
        /*000c*/ 	.word	0xfffffffe
	.align		4
        /*0010*/ 	.word	0x00000000
	.align		4
        /*0014*/ 	.word	0xfffffffd
	.align		4
        /*0018*/ 	.word	0x00000000
	.align		4
        /*001c*/ 	.word	0xfffffffc


//--------------------- .text._Z20binary_search_kernelPiiiS_ --------------------------
	.section	.text._Z20binary_search_kernelPiiiS_,"ax",@progbits
	.align	128
        .global         _Z20binary_search_kernelPiiiS_
        .type           _Z20binary_search_kernelPiiiS_,@function
        .size           _Z20binary_search_kernelPiiiS_,(.L_x_3 - _Z20binary_search_kernelPiiiS_)
        .other          _Z20binary_search_kernelPiiiS_,@"STO_CUDA_ENTRY STV_DEFAULT"
_Z20binary_search_kernelPiiiS_:
.text._Z20binary_search_kernelPiiiS_:
[----:B------:R-:W-:Y:S01]  /*0000*/  LDC R1, c[0x0][0x37c] ;  /* 0x0000df00ff017b82 */ /* 0x000fe20000000800 */
[----:B------:R-:W0:Y:S07]  /*0010*/  S2R R0, SR_TID.X ;  /* 0x0000000000007919 */ /* 0x000e2e0000002100 */
[----:B------:R-:W0:Y:S02]  /*0020*/  S2UR UR4, SR_CTAID.X ;  /* 0x00000000000479c3 */ /* 0x000e240000002500 */
[----:B0-----:R-:W-:-:S13]  /*0030*/  LOP3.LUT P0, RZ, R0, UR4, RZ, 0xfc, !PT ;  /* 0x0000000400ff7c12 */ /* 0x001fda000f80fcff */
[----:B------:R-:W-:Y:S05]  /*0040*/  @P0 EXIT ;  /* 0x000000000000094d */ /* 0x000fea0003800000 */
[----:B------:R-:W0:Y:S01]  /*0050*/  LDCU UR4, c[0x0][0x388] ;  /* 0x00007100ff0477ac */ /* 0x000e220008000800 */
[----:B------:R-:W-:Y:S01]  /*0060*/  IMAD.MOV.U32 R7, RZ, RZ, -0x1 ;  /* 0xffffffffff077424 */ /* 0x000fe200078e00ff */
[----:B------:R-:W1:Y:S01]  /*0070*/  LDCU.64 UR6, c[0x0][0x358] ;  /* 0x00006b00ff0677ac */ /* 0x000e620008000a00 */
[----:B0-----:R-:W-:-:S09]  /*0080*/  UISETP.GE.AND UP0, UPT, UR4, 0x1, UPT ;  /* 0x000000010400788c */ /* 0x001fd2000bf06270 */
[----:B-1----:R-:W-:Y:S05]  /*0090*/  BRA.U !UP0, `(.L_x_0) ;  /* 0x0000000108547547 */ /* 0x002fea000b800000 */
[----:B------:R-:W0:Y:S01]  /*00a0*/  LDC R6, c[0x0][0x38c] ;  /* 0x0000e300ff067b82 */ /* 0x000e220000000800 */
[----:B------:R-:W-:Y:S01]  /*00b0*/  UIADD3 UR4, UPT, UPT, UR4, -0x1, URZ ;  /* 0xffffffff04047890 */ /* 0x000fe2000fffe0ff */
[----:B------:R-:W-:-:S05]  /*00c0*/  IMAD.MOV.U32 R2, RZ, RZ, RZ ;  /* 0x000000ffff027224 */ /* 0x000fca00078e00ff */
[----:B------:R-:W-:Y:S01]  /*00d0*/  MOV R0, UR4 ;  /* 0x0000000400007c02 */ /* 0x000fe20008000f00 */
[----:B------:R-:W1:Y:S06]  /*00e0*/  LDC.64 R4, c[0x0][0x380] ;  /* 0x0000e000ff047b82 */ /* 0x000e6c0000000a00 */
.L_x_1:
[----:B------:R-:W-:Y:S01]  /*00f0*/  IMAD.MOV.U32 R9, RZ, RZ, R0 ;  /* 0x000000ffff097224 */ /* 0x000fe200078e0000 */
[----:B------:R-:W-:-:S05]  /*0100*/  MOV R0, R2 ;  /* 0x0000000200007202 */ /* 0x000fca0000000f00 */
[----:B------:R-:W-:-:S05]  /*0110*/  IMAD.IADD R7, R0, 0x1, R9 ;  /* 0x0000000100077824 */ /* 0x000fca00078e0209 */
[----:B------:R-:W-:-:S05]  /*0120*/  SHF.R.U32.HI R7, RZ, 0x1, R7 ;  /* 0x00000001ff077819 */ /* 0x000fca0000011607 */
[----:B-1----:R-:W-:-:S06]  /*0130*/  IMAD.WIDE.U32 R2, R7, 0x4, R4 ;  /* 0x0000000407027825 */ /* 0x002fcc00078e0004 */
[----:B------:R-:W0:Y:S02]  /*0140*/  LDG.E R3, desc[UR6][R2.64] ;  /* 0x0000000602037981 */ /* 0x000e24000c1e1900 */
[----:B0-----:R-:W-:-:S13]  /*0150*/  ISETP.NE.AND P0, PT, R3, R6, PT ;  /* 0x000000060300720c */ /* 0x001fda0003f05270 */
[----:B------:R-:W-:Y:S05]  /*0160*/  @!P0 BRA `(.L_x_0) ;  /* 0x0000000000208947 */ /* 0x000fea0003800000 */
[----:B------:R-:W-:-:S13]  /*0170*/  ISETP.GT.AND P0, PT, R3, R6, PT ;  /* 0x000000060300720c */ /* 0x000fda0003f04270 */
[C---:B------:R-:W-:Y:S01]  /*0180*/  @P0 VIADD R9, R7.reuse, 0xffffffff ;  /* 0xffffffff07090836 */ /* 0x040fe20000000000 */
[----:B------:R-:W-:-:S04]  /*0190*/  @!P0 IADD3 R0, PT, PT, R7, 0x1, RZ ;  /* 0x0000000107008810 */ /* 0x000fc80007ffe0ff */
[----:B------:R-:W-:Y:S02]  /*01a0*/  ISETP.GT.AND P0, PT, R0, R9, PT ;  /* 0x000000090000720c */ /* 0x000fe40003f04270 */
[----:B------:R-:W-:Y:S01]  /*01b0*/  MOV R2, R0 ;  /* 0x0000000000027202 */ /* 0x000fe20000000f00 */
[----:B------:R-:W-:-:S10]  /*01c0*/  IMAD.MOV.U32 R0, RZ, RZ, R9 ;  /* 0x000000ffff007224 */ /* 0x000fd400078e0009 */
[----:B------:R-:W-:Y:S05]  /*01d0*/  @!P0 BRA `(.L_x_1) ;  /* 0xfffffffc00c48947 */ /* 0x000fea000383ffff */
[----:B------:R-:W-:-:S07]  /*01e0*/  MOV R7, 0xffffffff ;  /* 0xffffffff00077802 */ /* 0x000fce0000000f00 */
.L_x_0:
[----:B------:R-:W0:Y:S02]  /*01f0*/  LDC.64 R2, c[0x0][0x390] ;  /* 0x0000e400ff027b82 */ /* 0x000e240000000a00 */
[----:B0-----:R-:W-:Y:S01]  /*0200*/  STG.E desc[UR6][R2.64], R7 ;  /* 0x0000000702007986 */ /* 0x001fe2000c101906 */
[----:B------:R-:W-:Y:S05]  /*0210*/  EXIT ;  /* 0x000000000000794d */ /* 0x000fea0003800000 */
.L_x_2:
[----:B------:R-:W-:-:S00]  /*0220*/  BRA `(.L_x_2) ;  /* 0xfffffffc00fc7947 */ /* 0x000fc0000383ffff */
[----:B------:R-:W-:-:S00]  /*0230*/  NOP ;  /* 0x0000000000007918 */ /* 0x000fc00000000000 */
        /* <DEDUP_REMOVED lines=12> */
.L_x_3:


//--------------------- .nv.shared.reserved.0     --------------------------
	.section	.nv.shared.reserved.0,"aw",@nobits
	.weak		__nv_reservedSMEM_offset_0_alias
	.size		__nv_reservedSMEM_offset_0_alias, 0, 64
	.other		__nv_reservedSMEM_offset_0_alias,@"STO_CUDA_RESERVED_SHARED STV_DEFAULT"
__nv_reservedSMEM_offset_0_alias:
	.zero		0
	.zero		64


//--------------------- .nv.constant0._Z20binary_search_kernelPiiiS_ --------------------------
	.section	.nv.constant0._Z20binary_search_kernelPiiiS_,"a",@progbits
	.sectionflags	@""
	.align	4
.nv.constant0._Z20binary_search_kernelPiiiS_:
	.zero		920


//--------------------- SYMBOLS --------------------------

	.type		.nv.reservedSmem.offset0,@object
	.size		.nv.reservedSmem.offset0,0x4
